	.headerflags	@"EF_CUDA_TEXMODE_UNIFIED EF_CUDA_64BIT_ADDRESS EF_CUDA_ACCELERATORS EF_CUDA_SM90 EF_CUDA_VIRTUAL_SM(EF_CUDA_SM90)"
	.elftype	@"ET_EXEC"


//--------------------- .nv.info                  --------------------------
	.section	.nv.info,"",@"SHT_CUDA_INFO"
	.align	4


	//----- nvinfo : EIATTR_REGCOUNT
	.align		4
        /*0000*/ 	.byte	0x04, 0x2f
        /*0002*/ 	.short	(.L_2 - .L_1)
	.align		4
.L_1:
        /*0004*/ 	.word	index@(triton_per_fused_cat_native_layer_norm_0)
        /*0008*/ 	.word	0x0000001d


	//----- nvinfo : EIATTR_MIN_STACK_SIZE
	.align		4
.L_2:
        /*000c*/ 	.byte	0x04, 0x12
        /*000e*/ 	.short	(.L_4 - .L_3)
	.align		4
.L_3:
        /*0010*/ 	.word	index@(triton_per_fused_cat_native_layer_norm_0)
        /*0014*/ 	.word	0x00000000


	//----- nvinfo : EIATTR_FRAME_SIZE
	.align		4
.L_4:
        /*0018*/ 	.byte	0x04, 0x11
        /*001a*/ 	.short	(.L_6 - .L_5)
	.align		4
.L_5:
        /*001c*/ 	.word	index@(triton_per_fused_cat_native_layer_norm_0)
        /*0020*/ 	.word	0x00000000


	//----- nvinfo : EIATTR_MIN_STACK_SIZE
	.align		4
.L_6:
        /*0024*/ 	.byte	0x04, 0x12
        /*0026*/ 	.short	(.L_8 - .L_7)
	.align		4
.L_7:
        /*0028*/ 	.word	index@(triton_per_fused_cat_native_layer_norm_0)
        /*002c*/ 	.word	0x00000000
.L_8:


//--------------------- .nv.info.triton_per_fused_cat_native_layer_norm_0 --------------------------
	.section	.nv.info.triton_per_fused_cat_native_layer_norm_0,"",@"SHT_CUDA_INFO"
	.sectionflags	@""
	.align	4


	//----- nvinfo : EIATTR_CUDA_API_VERSION
	.align		4
        /*0000*/ 	.byte	0x04, 0x37
        /*0002*/ 	.short	(.L_10 - .L_9)
.L_9:
        /*0004*/ 	.word	0x0000007c


	//----- nvinfo : EIATTR_KPARAM_INFO
	.align		4
.L_10:
        /*0008*/ 	.byte	0x04, 0x17
        /*000a*/ 	.short	(.L_12 - .L_11)
.L_11:
        /*000c*/ 	.word	0x00000000
        /*0010*/ 	.short	0x0008
        /*0012*/ 	.short	0x003c
        /*0014*/ 	.byte	0x00, 0xf0, 0x11, 0x00


	//----- nvinfo : EIATTR_KPARAM_INFO
	.align		4
.L_12:
        /*0018*/ 	.byte	0x04, 0x17
        /*001a*/ 	.short	(.L_14 - .L_13)
.L_13:
        /*001c*/ 	.word	0x00000000
        /*0020*/ 	.short	0x0007
        /*0022*/ 	.short	0x0038
        /*0024*/ 	.byte	0x00, 0xf0, 0x11, 0x00


	//----- nvinfo : EIATTR_KPARAM_INFO
	.align		4
.L_14:
        /*0028*/ 	.byte	0x04, 0x17
        /*002a*/ 	.short	(.L_16 - .L_15)
.L_15:
        /*002c*/ 	.word	0x00000000
        /*0030*/ 	.short	0x0006
        /*0032*/ 	.short	0x0030
        /*0034*/ 	.byte	0x00, 0xf4, 0x21, 0x00


	//----- nvinfo : EIATTR_KPARAM_INFO
	.align		4
.L_16:
        /*0038*/ 	.byte	0x04, 0x17
        /*003a*/ 	.short	(.L_18 - .L_17)
.L_17:
        /*003c*/ 	.word	0x00000000
        /*0040*/ 	.short	0x0005
        /*0042*/ 	.short	0x0028
        /*0044*/ 	.byte	0x00, 0xf4, 0x21, 0x00


	//----- nvinfo : EIATTR_KPARAM_INFO
	.align		4
.L_18:
        /*0048*/ 	.byte	0x04, 0x17
        /*004a*/ 	.short	(.L_20 - .L_19)
.L_19:
        /*004c*/ 	.word	0x00000000
        /*0050*/ 	.short	0x0004
        /*0052*/ 	.short	0x0020
        /*0054*/ 	.byte	0x00, 0xf4, 0x21, 0x00


	//----- nvinfo : EIATTR_KPARAM_INFO
	.align		4
.L_20:
        /*0058*/ 	.byte	0x04, 0x17
        /*005a*/ 	.short	(.L_22 - .L_21)
.L_21:
        /*005c*/ 	.word	0x00000000
        /*0060*/ 	.short	0x0003
        /*0062*/ 	.short	0x0018
        /*0064*/ 	.byte	0x00, 0xf4, 0x21, 0x00


	//----- nvinfo : EIATTR_KPARAM_INFO
	.align		4
.L_22:
        /*0068*/ 	.byte	0x04, 0x17
        /*006a*/ 	.short	(.L_24 - .L_23)
.L_23:
        /*006c*/ 	.word	0x00000000
        /*0070*/ 	.short	0x0002
        /*0072*/ 	.short	0x0010
        /*0074*/ 	.byte	0x00, 0xf4, 0x21, 0x00


	//----- nvinfo : EIATTR_KPARAM_INFO
	.align		4
.L_24:
        /*0078*/ 	.byte	0x04, 0x17
        /*007a*/ 	.short	(.L_26 - .L_25)
.L_25:
        /*007c*/ 	.word	0x00000000
        /*0080*/ 	.short	0x0001
        /*0082*/ 	.short	0x0008
        /*0084*/ 	.byte	0x00, 0xf4, 0x21, 0x00


	//----- nvinfo : EIATTR_KPARAM_INFO
	.align		4
.L_26:
        /*0088*/ 	.byte	0x04, 0x17
        /*008a*/ 	.short	(.L_28 - .L_27)
.L_27:
        /*008c*/ 	.word	0x00000000
        /*0090*/ 	.short	0x0000
        /*0092*/ 	.short	0x0000
        /*0094*/ 	.byte	0x00, 0xf4, 0x21, 0x00


	//----- nvinfo : EIATTR_SPARSE_MMA_MASK
	.align		4
.L_28:
        /*0098*/ 	.byte	0x03, 0x50
        /*009a*/ 	.short	0x0000


	//----- nvinfo : EIATTR_MAXREG_COUNT
	.align		4
        /*009c*/ 	.byte	0x03, 0x1b
        /*009e*/ 	.short	0x00ff


	//----- nvinfo : EIATTR_COOP_GROUP_MASK_REGIDS
	.align		4
        /*00a0*/ 	.byte	0x04, 0x29
        /*00a2*/ 	.short	(.L_30 - .L_29)


	//   ....[0]....
.L_29:
        /*00a4*/ 	.word	0xffffffff


	//   ....[1]....
        /*00a8*/ 	.word	0xffffffff


	//   ....[2]....
        /*00ac*/ 	.word	0xffffffff


	//   ....[3]....
        /*00b0*/ 	.word	0xffffffff


	//   ....[4]....
        /*00b4*/ 	.word	0xffffffff


	//   ....[5]....
        /*00b8*/ 	.word	0xffffffff


	//----- nvinfo : EIATTR_COOP_GROUP_INSTR_OFFSETS
	.align		4
.L_30:
        /*00bc*/ 	.byte	0x04, 0x28
        /*00be*/ 	.short	(.L_32 - .L_31)


	//   ....[0]....
.L_31:
        /*00c0*/ 	.word	0x00000370


	//   ....[1]....
        /*00c4*/ 	.word	0x00000390


	//   ....[2]....
        /*00c8*/ 	.word	0x000003b0


	//   ....[3]....
        /*00cc*/ 	.word	0x00000420


	//   ....[4]....
        /*00d0*/ 	.word	0x000004a0


	//   ....[5]....
        /*00d4*/ 	.word	0x000004e0


	//----- nvinfo : EIATTR_EXIT_INSTR_OFFSETS
	.align		4
.L_32:
        /*00d8*/ 	.byte	0x04, 0x1c
        /*00da*/ 	.short	(.L_34 - .L_33)


	//   ....[0]....
.L_33:
        /*00dc*/ 	.word	0x00000690


	//   ....[1]....
        /*00e0*/ 	.word	0x000006c0


	//----- nvinfo : EIATTR_REQNTID
	.align		4
.L_34:
        /*00e4*/ 	.byte	0x04, 0x10
        /*00e6*/ 	.short	(.L_36 - .L_35)
.L_35:
        /*00e8*/ 	.word	0x00000040
        /*00ec*/ 	.word	0x00000001
        /*00f0*/ 	.word	0x00000001


	//----- nvinfo : EIATTR_CBANK_PARAM_SIZE
	.align		4
.L_36:
        /*00f4*/ 	.byte	0x03, 0x19
        /*00f6*/ 	.short	0x0040


	//----- nvinfo : EIATTR_PARAM_CBANK
	.align		4
        /*00f8*/ 	.byte	0x04, 0x0a
        /*00fa*/ 	.short	(.L_38 - .L_37)
	.align		4
.L_37:
        /*00fc*/ 	.word	index@(.nv.constant0.triton_per_fused_cat_native_layer_norm_0)
        /*0100*/ 	.short	0x0210
        /*0102*/ 	.short	0x0040


	//----- nvinfo : EIATTR_SW_WAR
	.align		4
.L_38:
        /*0104*/ 	.byte	0x04, 0x36
        /*0106*/ 	.short	(.L_40 - .L_39)
.L_39:
        /*0108*/ 	.word	0x00000008
.L_40:


//--------------------- .nv.callgraph             --------------------------
	.section	.nv.callgraph,"",@"SHT_CUDA_CALLGRAPH"
	.align	4
	.sectionentsize	8
	.align		4
        /*0000*/ 	.word	0x00000000
	.align		4
        /*0004*/ 	.word	0xffffffff
	.align		4
        /*0008*/ 	.word	0x00000000
	.align		4
        /*000c*/ 	.word	0xfffffffe
	.align		4
        /*0010*/ 	.word	0x00000000
	.align		4
        /*0014*/ 	.word	0xfffffffd
	.align		4
        /*0018*/ 	.word	0x00000000
	.align		4
        /*001c*/ 	.word	0xfffffffc


//--------------------- .nv.constant4             --------------------------
	.section	.nv.constant4,"a",@progbits
	.align	8
	.align		8
.nv.constant4:
        /*0000*/ 	.dword	_$_str


//--------------------- .text.triton_per_fused_cat_native_layer_norm_0 --------------------------
	.section	.text.triton_per_fused_cat_native_layer_norm_0,"ax",@progbits
	.sectionflags	@"SHF_BARRIERS=1"
	.align	128
        .global         triton_per_fused_cat_native_layer_norm_0
        .type           triton_per_fused_cat_native_layer_norm_0,@function
        .size           triton_per_fused_cat_native_layer_norm_0,(.L_x_1 - triton_per_fused_cat_native_layer_norm_0)
        .other          triton_per_fused_cat_native_layer_norm_0,@"STO_CUDA_ENTRY STV_DEFAULT"
triton_per_fused_cat_native_layer_norm_0:
.text.triton_per_fused_cat_native_layer_norm_0:
[----:B------:R-:W0:Y:S01]  /*0000*/  LDC R1, c[0x0][0x28] ;  /* 0x00000a00ff017b82 */ /* 0x000e220000000800 */
[----:B------:R-:W1:Y:S07]  /*0010*/  S2R R7, SR_TID.X ;  /* 0x0000000000077919 */ /* 0x000e6e0000002100 */
[----:B------:R-:W2:Y:S01]  /*0020*/  LDC.64 R18, c[0x0][0x218] ;  /* 0x00008600ff127b82 */ /* 0x000ea20000000a00 */
[----:B------:R-:W-:Y:S01]  /*0030*/  CS2R R10, SRZ ;  /* 0x00000000000a7805 */ /* 0x000fe2000001ff00 */
[----:B------:R-:W-:Y:S01]  /*0040*/  ULDC.64 UR6, c[0x0][0x208] ;  /* 0x0000820000067ab9 */ /* 0x000fe20000000a00 */
[----:B------:R-:W3:Y:S01]  /*0050*/  S2R R0, SR_CTAID.X ;  /* 0x0000000000007919 */ /* 0x000ee20000002500 */
[----:B-1----:R-:W-:Y:S01]  /*0060*/  IMAD.SHL.U32 R4, R7, 0x2, RZ ;  /* 0x0000000207047824 */ /* 0x002fe200078e00ff */
[----:B------:R-:W-:-:S02]  /*0070*/  SHF.R.U32.HI R17, RZ, 0x3, R7 ;  /* 0x00000003ff117819 */ /* 0x000fc40000011607 */
[----:B------:R-:W-:Y:S01]  /*0080*/  SHF.R.U32.HI R2, RZ, 0x2, R7 ;  /* 0x00000002ff027819 */ /* 0x000fe20000011607 */
[----:B---3--:R-:W-:Y:S01]  /*0090*/  IMAD.SHL.U32 R0, R0, 0x8, RZ ;  /* 0x0000000800007824 */ /* 0x008fe200078e00ff */
[----:B------:R-:W-:Y:S02]  /*00a0*/  LOP3.LUT R16, R4, 0xe, RZ, 0xc0, !PT ;  /* 0x0000000e04107812 */ /* 0x000fe400078ec0ff */
[----:B------:R-:W-:Y:S02]  /*00b0*/  SGXT.U32 R17, R17, 0x3 ;  /* 0x000000031111781a */ /* 0x000fe40000000000 */
[----:B------:R-:W-:Y:S02]  /*00c0*/  LOP3.LUT R2, R2, 0x1, RZ, 0xc0, !PT ;  /* 0x0000000102027812 */ /* 0x000fe400078ec0ff */
[----:B------:R-:W-:Y:S02]  /*00d0*/  ISETP.GE.U32.AND P0, PT, R16, 0xc, PT ;  /* 0x0000000c1000780c */ /* 0x000fe40003f06070 */
[----:B------:R-:W-:-:S02]  /*00e0*/  LOP3.LUT R3, R0, R17, RZ, 0xfc, !PT ;  /* 0x0000001100037212 */ /* 0x000fc400078efcff */
[----:B------:R-:W-:Y:S02]  /*00f0*/  ISETP.EQ.U32.AND P0, PT, R2, 0x1, !P0 ;  /* 0x000000010200780c */ /* 0x000fe40004702070 */
[----:B------:R-:W-:Y:S01]  /*0100*/  LOP3.LUT P1, RZ, R4, 0x8, RZ, 0xc0, !PT ;  /* 0x0000000804ff7812 */ /* 0x000fe2000782c0ff */
[C---:B------:R-:W-:Y:S01]  /*0110*/  IMAD R6, R3.reuse, 0x10, R16 ;  /* 0x0000001003067824 */ /* 0x040fe200078e0210 */
[C---:B------:R-:W-:Y:S02]  /*0120*/  ISETP.LT.AND P3, PT, R3.reuse, 0x10, P0 ;  /* 0x000000100300780c */ /* 0x040fe40000761270 */
[----:B------:R-:W-:Y:S02]  /*0130*/  CS2R R14, SRZ ;  /* 0x00000000000e7805 */ /* 0x000fe4000001ff00 */
[----:B------:R-:W-:Y:S01]  /*0140*/  ISETP.GT.U32.AND P1, PT, R16, 0x3, !P1 ;  /* 0x000000031000780c */ /* 0x000fe20004f24070 */
[----:B--2---:R-:W-:Y:S01]  /*0150*/  IMAD.WIDE R18, R6, 0x4, R18 ;  /* 0x0000000406127825 */ /* 0x004fe200078e0212 */
[----:B------:R-:W-:-:S02]  /*0160*/  ISETP.GE.AND P2, PT, R3, 0x10, PT ;  /* 0x000000100300780c */ /* 0x000fc40003f46270 */
[----:B------:R-:W-:Y:S02]  /*0170*/  CS2R R8, SRZ ;  /* 0x0000000000087805 */ /* 0x000fe4000001ff00 */
[----:B------:R-:W-:Y:S02]  /*0180*/  ISETP.LT.AND P5, PT, R3, 0x10, P1 ;  /* 0x000000100300780c */ /* 0x000fe40000fa1270 */
[----:B------:R-:W-:Y:S02]  /*0190*/  CS2R R12, SRZ ;  /* 0x00000000000c7805 */ /* 0x000fe4000001ff00 */
[C---:B------:R-:W-:Y:S01]  /*01a0*/  ISETP.GT.U32.AND P6, PT, R16.reuse, 0xb, !P2 ;  /* 0x0000000b1000780c */ /* 0x040fe200057c4070 */
[----:B------:R-:W1:Y:S01]  /*01b0*/  LDC.64 R2, c[0x0][0x220] ;  /* 0x00008800ff027b82 */ /* 0x000e620000000a00 */
[C---:B------:R-:W-:Y:S01]  /*01c0*/  ISETP.LT.U32.AND P4, PT, R16.reuse, 0x4, !P2 ;  /* 0x000000041000780c */ /* 0x040fe20005781070 */
[----:B------:R-:W2:Y:S06]  /*01d0*/  @P3 LDG.E.EL.64 R10, desc[UR6][R18.64] ;  /* 0x00000006120a3981 */ /* 0x000eac000c2e1b00 */
[----:B------:R-:W3:Y:S01]  /*01e0*/  LDC.64 R4, c[0x0][0x228] ;  /* 0x00008a00ff047b82 */ /* 0x000ee20000000a00 */
[----:B------:R-:W4:Y:S04]  /*01f0*/  @P5 LDG.E.EL.64 R14, desc[UR6][R18.64] ;  /* 0x00000006120e5981 */ /* 0x000f28000c2e1b00 */
[----:B------:R-:W5:Y:S04]  /*0200*/  @P6 LDG.E.EL.64 R8, desc[UR6][R18.64] ;  /* 0x0000000612086981 */ /* 0x000f68000c2e1b00 */
[----:B------:R4:W5:Y:S01]  /*0210*/  @P4 LDG.E.EL.64 R12, desc[UR6][R18.64] ;  /* 0x00000006120c4981 */ /* 0x000962000c2e1b00 */
[----:B-1----:R-:W-:-:S06]  /*0220*/  IMAD.WIDE.U32 R2, R16, 0x4, R2 ;  /* 0x0000000410027825 */ /* 0x002fcc00078e0002 */
[----:B------:R-:W5:Y:S01]  /*0230*/  LDG.E.EL.64 R2, desc[UR6][R2.64] ;  /* 0x0000000602027981 */ /* 0x000f62000c2e1b00 */
[----:B---3--:R-:W-:-:S06]  /*0240*/  IMAD.WIDE.U32 R4, R16, 0x4, R4 ;  /* 0x0000000410047825 */ /* 0x008fcc00078e0004 */
[----:B------:R-:W3:Y:S01]  /*0250*/  LDG.E.EL.64 R4, desc[UR6][R4.64] ;  /* 0x0000000604047981 */ /* 0x000ee2000c2e1b00 */
[----:B------:R-:W1:Y:S01]  /*0260*/  S2UR UR5, SR_CgaCtaId ;  /* 0x00000000000579c3 */ /* 0x000e620000008800 */
[----:B------:R-:W-:Y:S02]  /*0270*/  UMOV UR4, 0x400 ;  /* 0x0000040000047882 */ /* 0x000fe40000000000 */
[----:B-1----:R-:W-:-:S06]  /*0280*/  UPRMT UR4, UR5, 0x654, UR4 ;  /* 0x0000065405047896 */ /* 0x002fcc0008000004 */
[----:B------:R-:W-:Y:S02]  /*0290*/  LEA R21, R17, UR4, 0x2 ;  /* 0x0000000411157c11 */ /* 0x000fe4000f8e10ff */
[----:B--2---:R-:W-:Y:S02]  /*02a0*/  SEL R10, R10, RZ, P3 ;  /* 0x000000ff0a0a7207 */ /* 0x004fe40001800000 */
[----:B------:R-:W-:Y:S02]  /*02b0*/  SEL R11, R11, RZ, P3 ;  /* 0x000000ff0b0b7207 */ /* 0x000fe40001800000 */
[----:B------:R-:W-:Y:S02]  /*02c0*/  ISETP.GE.U32.AND P3, PT, R16, 0x4, PT ;  /* 0x000000041000780c */ /* 0x000fe40003f66070 */
[----:B----4-:R-:W-:Y:S02]  /*02d0*/  SEL R19, R14, RZ, P5 ;  /* 0x000000ff0e137207 */ /* 0x010fe40002800000 */
[----:B------:R-:W-:-:S02]  /*02e0*/  SEL R14, R15, RZ, P5 ;  /* 0x000000ff0f0e7207 */ /* 0x000fc40002800000 */
[----:B-----5:R-:W-:Y:S02]  /*02f0*/  @!P0 SEL R10, R8, RZ, P6 ;  /* 0x000000ff080a8207 */ /* 0x020fe40003000000 */
[----:B------:R-:W-:Y:S02]  /*0300*/  @!P0 SEL R11, R9, RZ, P6 ;  /* 0x000000ff090b8207 */ /* 0x000fe40003000000 */
[----:B------:R-:W-:Y:S02]  /*0310*/  SEL R8, R12, RZ, P4 ;  /* 0x000000ff0c087207 */ /* 0x000fe40002000000 */
[----:B------:R-:W-:Y:S02]  /*0320*/  SEL R9, R13, RZ, P4 ;  /* 0x000000ff0d097207 */ /* 0x000fe40002000000 */
[----:B------:R-:W-:Y:S02]  /*0330*/  @P3 SEL R8, R19, R10, P1 ;  /* 0x0000000a13083207 */ /* 0x000fe40000800000 */
[----:B------:R-:W-:-:S05]  /*0340*/  @P3 SEL R9, R14, R11, P1 ;  /* 0x0000000b0e093207 */ /* 0x000fca0000800000 */
[----:B------:R-:W-:-:S05]  /*0350*/  FADD R10, R8, R9 ;  /* 0x00000009080a7221 */ /* 0x000fca0000000000 */
[----:B------:R-:W-:-:S05]  /*0360*/  FSEL R10, R10, RZ, !P2 ;  /* 0x000000ff0a0a7208 */ /* 0x000fca0005000000 */
[----:B------:R-:W1:Y:S02]  /*0370*/  SHFL.BFLY PT, R11, R10, 0x4, 0x1f ;  /* 0x0c801f000a0b7f89 */ /* 0x000e6400000e0000 */
[----:B-1----:R-:W-:-:S05]  /*0380*/  FADD R11, R10, R11 ;  /* 0x0000000b0a0b7221 */ /* 0x002fca0000000000 */
[----:B------:R-:W1:Y:S02]  /*0390*/  SHFL.BFLY PT, R12, R11, 0x2, 0x1f ;  /* 0x0c401f000b0c7f89 */ /* 0x000e6400000e0000 */
[----:B-1----:R-:W-:-:S05]  /*03a0*/  FADD R12, R11, R12 ;  /* 0x0000000c0b0c7221 */ /* 0x002fca0000000000 */
[----:B------:R-:W1:Y:S02]  /*03b0*/  SHFL.BFLY PT, R13, R12, 0x1, 0x1f ;  /* 0x0c201f000c0d7f89 */ /* 0x000e6400000e0000 */
[----:B-1----:R-:W-:-:S04]  /*03c0*/  FADD R14, R12, R13 ;  /* 0x0000000d0c0e7221 */ /* 0x002fc80000000000 */
[C---:B------:R-:W-:Y:S01]  /*03d0*/  FFMA R20, R14.reuse, -0.0625, R9 ;  /* 0xbd8000000e147823 */ /* 0x040fe20000000009 */
[----:B------:R-:W-:-:S03]  /*03e0*/  FFMA R19, R14, -0.0625, R8 ;  /* 0xbd8000000e137823 */ /* 0x000fc60000000008 */
[----:B------:R-:W-:-:S04]  /*03f0*/  FMUL R16, R20, R20 ;  /* 0x0000001414107220 */ /* 0x000fc80000400000 */
[----:B------:R-:W-:-:S05]  /*0400*/  FFMA R16, R19, R19, R16 ;  /* 0x0000001313107223 */ /* 0x000fca0000000010 */
[----:B------:R-:W-:-:S05]  /*0410*/  FSEL R16, R16, RZ, !P2 ;  /* 0x000000ff10107208 */ /* 0x000fca0005000000 */
[----:B------:R-:W1:Y:S04]  /*0420*/  SHFL.BFLY PT, R13, R16, 0x4, 0x1f ;  /* 0x0c801f00100d7f89 */ /* 0x000e6800000e0000 */
[----:B------:R2:W-:Y:S01]  /*0430*/  STS [R21], R14 ;  /* 0x0000000e15007388 */ /* 0x0005e20000000800 */
[----:B------:R-:W-:Y:S01]  /*0440*/  IMAD.MOV.U32 R26, RZ, RZ, 0x3d800000 ;  /* 0x3d800000ff1a7424 */ /* 0x000fe200078e00ff */
[----:B------:R-:W-:Y:S01]  /*0450*/  BAR.SYNC.DEFER_BLOCKING 0x0 ;  /* 0x0000000000007b1d */ /* 0x000fe20000010000 */
[----:B------:R-:W-:-:S07]  /*0460*/  LOP3.LUT P0, RZ, R7, 0x38, RZ, 0xc0, !PT ;  /* 0x0000003807ff7812 */ /* 0x000fce000780c0ff */
[----:B--2---:R-:W2:Y:S01]  /*0470*/  LDC.64 R14, c[0x0][0x238] ;  /* 0x00008e00ff0e7b82 */ /* 0x004ea20000000a00 */
[----:B-1----:R-:W-:-:S07]  /*0480*/  FADD R13, R16, R13 ;  /* 0x0000000d100d7221 */ /* 0x002fce0000000000 */
[----:B------:R-:W1:Y:S01]  /*0490*/  LDC.64 R16, c[0x0][0x230] ;  /* 0x00008c00ff107b82 */ /* 0x000e620000000a00 */
[----:B------:R-:W4:Y:S02]  /*04a0*/  SHFL.BFLY PT, R10, R13, 0x2, 0x1f ;  /* 0x0c401f000d0a7f89 */ /* 0x000f2400000e0000 */
[----:B----4-:R-:W-:Y:S01]  /*04b0*/  FADD R11, R13, R10 ;  /* 0x0000000a0d0b7221 */ /* 0x010fe20000000000 */
[----:B------:R-:W-:-:S04]  /*04c0*/  LOP3.LUT R10, R7, 0x7, RZ, 0xc0, !PT ;  /* 0x00000007070a7812 */ /* 0x000fc800078ec0ff */
[----:B------:R-:W-:Y:S01]  /*04d0*/  LEA R22, R10, UR4, 0x2 ;  /* 0x000000040a167c11 */ /* 0x000fe2000f8e10ff */
[----:B------:R-:W4:Y:S04]  /*04e0*/  SHFL.BFLY PT, R12, R11, 0x1, 0x1f ;  /* 0x0c201f000b0c7f89 */ /* 0x000f2800000e0000 */
[----:B------:R-:W-:Y:S01]  /*04f0*/  LDS R18, [R22] ;  /* 0x0000000016127984 */ /* 0x000fe20000000800 */
[----:B----4-:R-:W-:Y:S01]  /*0500*/  FADD R24, R11, R12 ;  /* 0x0000000c0b187221 */ /* 0x010fe20000000000 */
[----:B------:R-:W-:Y:S01]  /*0510*/  BAR.SYNC.DEFER_BLOCKING 0x0 ;  /* 0x0000000000007b1d */ /* 0x000fe20000010000 */
[----:B-1----:R-:W-:-:S07]  /*0520*/  IMAD.WIDE R16, R6, 0x4, R16 ;  /* 0x0000000406107825 */ /* 0x002fce00078e0210 */
[----:B------:R-:W1:Y:S08]  /*0530*/  LDC.64 R10, c[0x0][0x210] ;  /* 0x00008400ff0a7b82 */ /* 0x000e700000000a00 */
[----:B------:R-:W4:Y:S01]  /*0540*/  LDC.64 R12, c[0x0][0x240] ;  /* 0x00009000ff0c7b82 */ /* 0x000f220000000a00 */
[----:B------:R-:W-:Y:S07]  /*0550*/  STS [R21], R24 ;  /* 0x0000001815007388 */ /* 0x000fee0000000800 */
[----:B------:R-:W-:Y:S06]  /*0560*/  BAR.SYNC.DEFER_BLOCKING 0x0 ;  /* 0x0000000000007b1d */ /* 0x000fec0000010000 */
[----:B------:R-:W5:Y:S01]  /*0570*/  LDS R23, [R22] ;  /* 0x0000000016177984 */ /* 0x000f620000000800 */
[----:B------:R-:W-:-:S03]  /*0580*/  FFMA R25, R24, R26, 9.9999997473787516356e-06 ;  /* 0x3727c5ac18197423 */ /* 0x000fc6000000001a */
[----:B------:R1:W-:Y:S03]  /*0590*/  @!P2 STG.E.64 desc[UR6][R16.64], R8 ;  /* 0x000000081000a986 */ /* 0x0003e6000c101b06 */
[----:B------:R-:W1:Y:S01]  /*05a0*/  MUFU.RSQ R25, R25 ;  /* 0x0000001900197308 */ /* 0x000e620000001400 */
[----:B------:R-:W-:Y:S01]  /*05b0*/  LOP3.LUT R7, R0, 0x7, R7, 0xf8, !PT ;  /* 0x0000000700077812 */ /* 0x000fe200078ef807 */
[----:B------:R-:W-:Y:S03]  /*05c0*/  BAR.SYNC.DEFER_BLOCKING 0x0 ;  /* 0x0000000000007b1d */ /* 0x000fe60000010000 */
[C---:B------:R-:W-:Y:S01]  /*05d0*/  ISETP.LT.AND P0, PT, R7.reuse, 0x10, !P0 ;  /* 0x000000100700780c */ /* 0x040fe20004701270 */
[----:B-1----:R-:W-:-:S04]  /*05e0*/  IMAD.WIDE R10, R7, 0x4, R10 ;  /* 0x00000004070a7825 */ /* 0x002fc800078e020a */
[----:B----4-:R-:W-:-:S04]  /*05f0*/  IMAD.WIDE R12, R6, 0x4, R12 ;  /* 0x00000004060c7825 */ /* 0x010fc800078e020c */
[-C--:B0-----:R-:W-:Y:S01]  /*0600*/  FMUL R19, R19, R25.reuse ;  /* 0x0000001913137220 */ /* 0x081fe20000400000 */
[----:B------:R-:W-:Y:S01]  /*0610*/  FMUL R20, R20, R25 ;  /* 0x0000001914147220 */ /* 0x000fe20000400000 */
[----:B-----5:R-:W-:-:S04]  /*0620*/  FFMA R23, R23, R26, 9.9999997473787516356e-06 ;  /* 0x3727c5ac17177423 */ /* 0x020fc8000000001a */
[----:B------:R-:W0:Y:S01]  /*0630*/  MUFU.RSQ R0, R23 ;  /* 0x0000001700007308 */ /* 0x000e220000001400 */
[----:B---3--:R-:W-:Y:S01]  /*0640*/  FFMA R2, R2, R19, R4 ;  /* 0x0000001302027223 */ /* 0x008fe20000000004 */
[----:B------:R-:W-:Y:S01]  /*0650*/  FFMA R3, R3, R20, R5 ;  /* 0x0000001403037223 */ /* 0x000fe20000000005 */
[----:B--2---:R-:W-:Y:S01]  /*0660*/  IMAD.WIDE R14, R7, 0x4, R14 ;  /* 0x00000004070e7825 */ /* 0x004fe200078e020e */
[----:B0-----:R0:W-:Y:S04]  /*0670*/  @P0 STG.E desc[UR6][R10.64], R0 ;  /* 0x000000000a000986 */ /* 0x0011e8000c101906 */
[----:B------:R0:W-:Y:S02]  /*0680*/  @!P2 STG.E.64 desc[UR6][R12.64], R2 ;  /* 0x000000020c00a986 */ /* 0x0001e4000c101b06 */
[----:B0-----:R-:W-:Y:S05]  /*0690*/  @!P0 EXIT ;  /* 0x000000000000894d */ /* 0x001fea0003800000 */
[----:B0-----:R-:W-:-:S05]  /*06a0*/  FMUL R3, R18, 0.0625 ;  /* 0x3d80000012037820 */ /* 0x001fca0000400000 */
[----:B------:R-:W-:Y:S01]  /*06b0*/  STG.E desc[UR6][R14.64], R3 ;  /* 0x000000030e007986 */ /* 0x000fe2000c101906 */
[----:B------:R-:W-:Y:S05]  /*06c0*/  EXIT ;  /* 0x000000000000794d */ /* 0x000fea0003800000 */
.L_x_0:
[----:B------:R-:W-:-:S00]  /*06d0*/  BRA `(.L_x_0) ;  /* 0xfffffffc00fc7947 */ /* 0x000fc0000383ffff */
[----:B------:R-:W-:-:S00]  /*06e0*/  NOP ;  /* 0x0000000000007918 */ /* 0x000fc00000000000 */
        /* <DEDUP_REMOVED lines=9> */
.L_x_1:


//--------------------- .nv.global.init           --------------------------
	.section	.nv.global.init,"aw",@progbits
.nv.global.init:
	.type		_$_str,@object
	.size		_$_str,(.L_0 - _$_str)
_$_str:
        /*0000*/ 	.byte	0x5f, 0x5f, 0x43, 0x55, 0x44, 0x41, 0x5f, 0x46, 0x54, 0x5a, 0x00
.L_0:


//--------------------- .nv.shared.triton_per_fused_cat_native_layer_norm_0 --------------------------
	.section	.nv.shared.triton_per_fused_cat_native_layer_norm_0,"aw",@nobits
	.sectionflags	@""
	.align	16
	.zero		1024


//--------------------- .nv.constant0.triton_per_fused_cat_native_layer_norm_0 --------------------------
	.section	.nv.constant0.triton_per_fused_cat_native_layer_norm_0,"a",@progbits
	.sectionflags	@""
	.align	4
.nv.constant0.triton_per_fused_cat_native_layer_norm_0:
	.zero		592
